//
// Generated by NVIDIA NVVM Compiler
//
// Compiler Build ID: CL-36424714
// Cuda compilation tools, release 13.0, V13.0.88
// Based on NVVM 20.0.0
//

.version 9.0
.target sm_100
.address_size 64

	// .globl	_Z15MatrixMulKernelPfS_S_ii
.extern .shared .align 16 .b8 sharedMem[];

.visible .entry _Z15MatrixMulKernelPfS_S_ii(
	.param .u64 .ptr .align 1 _Z15MatrixMulKernelPfS_S_ii_param_0,
	.param .u64 .ptr .align 1 _Z15MatrixMulKernelPfS_S_ii_param_1,
	.param .u64 .ptr .align 1 _Z15MatrixMulKernelPfS_S_ii_param_2,
	.param .u32 _Z15MatrixMulKernelPfS_S_ii_param_3,
	.param .u32 _Z15MatrixMulKernelPfS_S_ii_param_4
)
{
	.reg .pred 	%p<15>;
	.reg .b32 	%r<100>;
	.reg .b32 	%f<88>;
	.reg .b64 	%rd<18>;

	ld.param.u64 	%rd4, [_Z15MatrixMulKernelPfS_S_ii_param_0];
	ld.param.u64 	%rd5, [_Z15MatrixMulKernelPfS_S_ii_param_1];
	ld.param.u32 	%r32, [_Z15MatrixMulKernelPfS_S_ii_param_3];
	ld.param.u32 	%r31, [_Z15MatrixMulKernelPfS_S_ii_param_4];
	cvta.to.global.u64 	%rd1, %rd5;
	cvta.to.global.u64 	%rd2, %rd4;
	mov.u32 	%r33, %ctaid.x;
	mov.u32 	%r34, %ctaid.y;
	mov.u32 	%r1, %tid.x;
	mov.u32 	%r2, %tid.y;
	mad.lo.s32 	%r3, %r31, %r34, %r2;
	mad.lo.s32 	%r35, %r31, %r33, %r1;
	max.s32 	%r36, %r3, %r35;
	setp.ge.s32 	%p1, %r36, %r32;
	@%p1 bra 	$L__BB0_2;
	mad.lo.s32 	%r37, %r3, %r32, %r1;
	mul.wide.s32 	%rd6, %r37, 4;
	add.s64 	%rd7, %rd2, %rd6;
	ld.global.f32 	%f77, [%rd7];
	mad.lo.s32 	%r38, %r32, %r2, %r35;
	mul.wide.s32 	%rd8, %r38, 4;
	add.s64 	%rd9, %rd1, %rd8;
	ld.global.f32 	%f78, [%rd9];
$L__BB0_2:
	div.s32 	%r5, %r32, %r31;
	setp.lt.s32 	%p2, %r5, 1;
	mov.f32 	%f86, 0f00000000;
	@%p2 bra 	$L__BB0_21;
	mul.lo.s32 	%r40, %r31, %r31;
	shl.b32 	%r41, %r40, 2;
	mov.u32 	%r42, sharedMem;
	add.s32 	%r6, %r42, %r41;
	mul.lo.s32 	%r7, %r31, %r2;
	mad.lo.s32 	%r8, %r3, %r32, %r1;
	and.b32  	%r9, %r31, 7;
	and.b32  	%r10, %r31, 3;
	and.b32  	%r11, %r31, 2147483640;
	neg.s32 	%r12, %r11;
	shl.b32 	%r43, %r1, 2;
	add.s32 	%r44, %r41, %r43;
	add.s32 	%r13, %r42, %r44;
	shl.b32 	%r14, %r31, 5;
	shl.b32 	%r15, %r31, 2;
	mov.f32 	%f86, 0f00000000;
	mov.b32 	%r93, 1;
$L__BB0_4:
	mov.u32 	%r16, %r93;
	@%p1 bra 	$L__BB0_6;
	add.s32 	%r45, %r7, %r1;
	shl.b32 	%r46, %r45, 2;
	mov.u32 	%r47, sharedMem;
	add.s32 	%r48, %r47, %r46;
	st.shared.f32 	[%r48], %f77;
	add.s32 	%r49, %r6, %r46;
	st.shared.f32 	[%r49], %f78;
$L__BB0_6:
	bar.sync 	0;
	setp.ge.s32 	%p3, %r16, %r5;
	or.pred  	%p4, %p1, %p3;
	@%p4 bra 	$L__BB0_8;
	mul.lo.s32 	%r50, %r16, %r31;
	add.s32 	%r51, %r8, %r50;
	mul.wide.s32 	%rd10, %r51, 4;
	add.s64 	%rd11, %rd2, %rd10;
	ld.global.f32 	%f77, [%rd11];
	add.s32 	%r52, %r50, %r2;
	mad.lo.s32 	%r53, %r52, %r32, %r35;
	mul.wide.s32 	%rd12, %r53, 4;
	add.s64 	%rd13, %rd1, %rd12;
	ld.global.f32 	%f78, [%rd13];
$L__BB0_8:
	setp.lt.s32 	%p5, %r31, 1;
	@%p5 bra 	$L__BB0_20;
	setp.lt.u32 	%p6, %r31, 8;
	mov.b32 	%r98, 0;
	@%p6 bra 	$L__BB0_12;
	shl.b32 	%r55, %r7, 2;
	mov.u32 	%r56, sharedMem;
	add.s32 	%r57, %r55, %r56;
	add.s32 	%r94, %r57, 16;
	mov.u32 	%r95, %r13;
	mov.u32 	%r96, %r12;
$L__BB0_11:
	.pragma "nounroll";
	ld.shared.f32 	%f29, [%r94+-16];
	ld.shared.f32 	%f30, [%r95];
	fma.rn.f32 	%f31, %f29, %f30, %f86;
	ld.shared.f32 	%f32, [%r94+-12];
	add.s32 	%r58, %r95, %r15;
	ld.shared.f32 	%f33, [%r58];
	fma.rn.f32 	%f34, %f32, %f33, %f31;
	ld.shared.f32 	%f35, [%r94+-8];
	add.s32 	%r59, %r58, %r15;
	ld.shared.f32 	%f36, [%r59];
	fma.rn.f32 	%f37, %f35, %f36, %f34;
	ld.shared.f32 	%f38, [%r94+-4];
	add.s32 	%r60, %r59, %r15;
	ld.shared.f32 	%f39, [%r60];
	fma.rn.f32 	%f40, %f38, %f39, %f37;
	ld.shared.f32 	%f41, [%r94];
	add.s32 	%r61, %r60, %r15;
	ld.shared.f32 	%f42, [%r61];
	fma.rn.f32 	%f43, %f41, %f42, %f40;
	ld.shared.f32 	%f44, [%r94+4];
	add.s32 	%r62, %r61, %r15;
	ld.shared.f32 	%f45, [%r62];
	fma.rn.f32 	%f46, %f44, %f45, %f43;
	ld.shared.f32 	%f47, [%r94+8];
	add.s32 	%r63, %r62, %r15;
	ld.shared.f32 	%f48, [%r63];
	fma.rn.f32 	%f49, %f47, %f48, %f46;
	ld.shared.f32 	%f50, [%r94+12];
	add.s32 	%r64, %r63, %r15;
	ld.shared.f32 	%f51, [%r64];
	fma.rn.f32 	%f86, %f50, %f51, %f49;
	add.s32 	%r96, %r96, 8;
	add.s32 	%r95, %r95, %r14;
	add.s32 	%r94, %r94, 32;
	setp.ne.s32 	%p7, %r96, 0;
	mov.u32 	%r98, %r11;
	@%p7 bra 	$L__BB0_11;
$L__BB0_12:
	setp.eq.s32 	%p8, %r9, 0;
	@%p8 bra 	$L__BB0_20;
	add.s32 	%r65, %r9, -1;
	setp.lt.u32 	%p9, %r65, 3;
	@%p9 bra 	$L__BB0_15;
	add.s32 	%r66, %r98, %r7;
	shl.b32 	%r67, %r66, 2;
	mov.u32 	%r68, sharedMem;
	add.s32 	%r69, %r68, %r67;
	ld.shared.f32 	%f53, [%r69];
	mad.lo.s32 	%r70, %r98, %r31, %r1;
	shl.b32 	%r71, %r70, 2;
	add.s32 	%r72, %r6, %r71;
	ld.shared.f32 	%f54, [%r72];
	fma.rn.f32 	%f55, %f53, %f54, %f86;
	ld.shared.f32 	%f56, [%r69+4];
	add.s32 	%r73, %r72, %r15;
	ld.shared.f32 	%f57, [%r73];
	fma.rn.f32 	%f58, %f56, %f57, %f55;
	ld.shared.f32 	%f59, [%r69+8];
	add.s32 	%r74, %r73, %r15;
	ld.shared.f32 	%f60, [%r74];
	fma.rn.f32 	%f61, %f59, %f60, %f58;
	ld.shared.f32 	%f62, [%r69+12];
	add.s32 	%r75, %r74, %r15;
	ld.shared.f32 	%f63, [%r75];
	fma.rn.f32 	%f86, %f62, %f63, %f61;
	add.s32 	%r98, %r98, 4;
$L__BB0_15:
	setp.eq.s32 	%p10, %r10, 0;
	@%p10 bra 	$L__BB0_20;
	setp.eq.s32 	%p11, %r10, 1;
	@%p11 bra 	$L__BB0_18;
	add.s32 	%r76, %r98, %r7;
	shl.b32 	%r77, %r76, 2;
	mov.u32 	%r78, sharedMem;
	add.s32 	%r79, %r78, %r77;
	ld.shared.f32 	%f65, [%r79];
	mad.lo.s32 	%r80, %r98, %r31, %r1;
	shl.b32 	%r81, %r80, 2;
	add.s32 	%r82, %r6, %r81;
	ld.shared.f32 	%f66, [%r82];
	fma.rn.f32 	%f67, %f65, %f66, %f86;
	ld.shared.f32 	%f68, [%r79+4];
	add.s32 	%r83, %r82, %r15;
	ld.shared.f32 	%f69, [%r83];
	fma.rn.f32 	%f86, %f68, %f69, %f67;
	add.s32 	%r98, %r98, 2;
$L__BB0_18:
	and.b32  	%r84, %r31, 1;
	setp.eq.b32 	%p12, %r84, 1;
	not.pred 	%p13, %p12;
	@%p13 bra 	$L__BB0_20;
	add.s32 	%r85, %r98, %r7;
	shl.b32 	%r86, %r85, 2;
	mov.u32 	%r87, sharedMem;
	add.s32 	%r88, %r87, %r86;
	ld.shared.f32 	%f70, [%r88];
	mad.lo.s32 	%r89, %r98, %r31, %r1;
	shl.b32 	%r90, %r89, 2;
	add.s32 	%r91, %r6, %r90;
	ld.shared.f32 	%f71, [%r91];
	fma.rn.f32 	%f86, %f70, %f71, %f86;
$L__BB0_20:
	bar.sync 	0;
	add.s32 	%r93, %r16, 1;
	setp.ne.s32 	%p14, %r16, %r5;
	@%p14 bra 	$L__BB0_4;
$L__BB0_21:
	@%p1 bra 	$L__BB0_23;
	ld.param.u64 	%rd17, [_Z15MatrixMulKernelPfS_S_ii_param_2];
	mad.lo.s32 	%r92, %r3, %r32, %r35;
	cvta.to.global.u64 	%rd14, %rd17;
	mul.wide.s32 	%rd15, %r92, 4;
	add.s64 	%rd16, %rd14, %rd15;
	st.global.f32 	[%rd16], %f86;
$L__BB0_23:
	ret;

}


// ===== COMPILED SASS (sm_100) =====

	.target	sm_100

	.elftype	@"ET_EXEC"


//--------------------- .note.nv.tkinfo           --------------------------
	.section	.note.nv.tkinfo,"",@"SHT_NOTE"
	.sectionflags	@"SHF_NOTE_NV_TKINFO"
	.tkinfo
        /*0018*/ 	.word	0x00000002
        /*0030*/ 	.string	""
        /*0030*/ 	.string	"ptxas"
        /*0030*/ 	.string	"Cuda compilation tools, release 13.0, V13.0.88"
        /*0030*/ 	.string	"Build cuda_13.0.r13.0/compiler.36424714_0"
        /*0030*/ 	.string	"-arch sm_100 -m 64 "



//--------------------- .note.nv.cuinfo           --------------------------
	.section	.note.nv.cuinfo,"",@"SHT_NOTE"
	.sectionflags	@"SHF_NOTE_NV_CUINFO"
        /*0018*/ 	.short	0x0002
        /*001a*/ 	.short	0x0064
        /*001c*/ 	.short	0x0082
	.zero		2


//--------------------- .nv.info                  --------------------------
	.section	.nv.info,"",@"SHT_CUDA_INFO"
	.align	4


	//----- nvinfo : EIATTR_REGCOUNT
	.align		4
        /*0000*/ 	.byte	0x04, 0x2f
        /*0002*/ 	.short	(.L_1 - .L_0)
	.align		4
.L_0:
        /*0004*/ 	.word	index@(_Z15MatrixMulKernelPfS_S_ii)
        /*0008*/ 	.word	0x00000020


	//----- nvinfo : EIATTR_FRAME_SIZE
	.align		4
.L_1:
        /*000c*/ 	.byte	0x04, 0x11
        /*000e*/ 	.short	(.L_3 - .L_2)
	.align		4
.L_2:
        /*0010*/ 	.word	index@(_Z15MatrixMulKernelPfS_S_ii)
        /*0014*/ 	.word	0x00000000


	//----- nvinfo : EIATTR_MIN_STACK_SIZE
	.align		4
.L_3:
        /*0018*/ 	.byte	0x04, 0x12
        /*001a*/ 	.short	(.L_5 - .L_4)
	.align		4
.L_4:
        /*001c*/ 	.word	index@(_Z15MatrixMulKernelPfS_S_ii)
        /*0020*/ 	.word	0x00000000
.L_5:


//--------------------- .nv.compat                --------------------------
	.section	.nv.compat,"",@"SHT_CUDA_COMPAT_INFO"
	.align	4
        /*0000*/ 	.byte	0x02, 0x09, 0x00, 0x00, 0x02, 0x02, 0x01, 0x00, 0x02, 0x05, 0x05, 0x00, 0x03, 0x07, 0x01, 0x01
        /*0010*/ 	.byte	0x02, 0x03, 0x00, 0x00, 0x02, 0x06, 0x01, 0x00, 0x04, 0x0b, 0x08, 0x00, 0x09, 0x00, 0x00, 0x00
        /*0020*/ 	.byte	0x00, 0x00, 0x00, 0x00


//--------------------- .nv.info._Z15MatrixMulKernelPfS_S_ii --------------------------
	.section	.nv.info._Z15MatrixMulKernelPfS_S_ii,"",@"SHT_CUDA_INFO"
	.sectionflags	@""
	.align	4


	//----- nvinfo : EIATTR_CUDA_API_VERSION
	.align		4
        /*0000*/ 	.byte	0x04, 0x37
        /*0002*/ 	.short	(.L_7 - .L_6)
.L_6:
        /*0004*/ 	.word	0x00000082


	//----- nvinfo : EIATTR_KPARAM_INFO
	.align		4
.L_7:
        /*0008*/ 	.byte	0x04, 0x17
        /*000a*/ 	.short	(.L_9 - .L_8)
.L_8:
        /*000c*/ 	.word	0x00000000
        /*0010*/ 	.short	0x0004
        /*0012*/ 	.short	0x001c
        /*0014*/ 	.byte	0x00, 0xf0, 0x11, 0x00


	//----- nvinfo : EIATTR_KPARAM_INFO
	.align		4
.L_9:
        /*0018*/ 	.byte	0x04, 0x17
        /*001a*/ 	.short	(.L_11 - .L_10)
.L_10:
        /*001c*/ 	.word	0x00000000
        /*0020*/ 	.short	0x0003
        /*0022*/ 	.short	0x0018
        /*0024*/ 	.byte	0x00, 0xf0, 0x11, 0x00


	//----- nvinfo : EIATTR_KPARAM_INFO
	.align		4
.L_11:
        /*0028*/ 	.byte	0x04, 0x17
        /*002a*/ 	.short	(.L_13 - .L_12)
.L_12:
        /*002c*/ 	.word	0x00000000
        /*0030*/ 	.short	0x0002
        /*0032*/ 	.short	0x0010
        /*0034*/ 	.byte	0x00, 0xf5, 0x21, 0x00


	//----- nvinfo : EIATTR_KPARAM_INFO
	.align		4
.L_13:
        /*0038*/ 	.byte	0x04, 0x17
        /*003a*/ 	.short	(.L_15 - .L_14)
.L_14:
        /*003c*/ 	.word	0x00000000
        /*0040*/ 	.short	0x0001
        /*0042*/ 	.short	0x0008
        /*0044*/ 	.byte	0x00, 0xf5, 0x21, 0x00


	//----- nvinfo : EIATTR_KPARAM_INFO
	.align		4
.L_15:
        /*0048*/ 	.byte	0x04, 0x17
        /*004a*/ 	.short	(.L_17 - .L_16)
.L_16:
        /*004c*/ 	.word	0x00000000
        /*0050*/ 	.short	0x0000
        /*0052*/ 	.short	0x0000
        /*0054*/ 	.byte	0x00, 0xf5, 0x21, 0x00


	//----- nvinfo : EIATTR_SPARSE_MMA_MASK
	.align		4
.L_17:
        /*0058*/ 	.byte	0x03, 0x50
        /*005a*/ 	.short	0x0000


	//----- nvinfo : EIATTR_MAXREG_COUNT
	.align		4
        /*005c*/ 	.byte	0x03, 0x1b
        /*005e*/ 	.short	0x00ff


	//----- nvinfo : EIATTR_NUM_BARRIERS
	.align		4
        /*0060*/ 	.byte	0x02, 0x4c
        /*0062*/ 	.byte	0x01
	.zero		1


	//----- nvinfo : EIATTR_MERCURY_ISA_VERSION
	.align		4
        /*0064*/ 	.byte	0x03, 0x5f
        /*0066*/ 	.short	0x0101


	//----- nvinfo : EIATTR_VRC_CTA_INIT_COUNT
	.align		4
        /*0068*/ 	.byte	0x02, 0x4a
	.zero		1
	.zero		1


	//----- nvinfo : EIATTR_EXIT_INSTR_OFFSETS
	.align		4
        /*006c*/ 	.byte	0x04, 0x1c
        /*006e*/ 	.short	(.L_19 - .L_18)


	//   ....[0]....
.L_18:
        /*0070*/ 	.word	0x00000c80


	//   ....[1]....
        /*0074*/ 	.word	0x00000cd0


	//----- nvinfo : EIATTR_CRS_STACK_SIZE
	.align		4
.L_19:
        /*0078*/ 	.byte	0x04, 0x1e
        /*007a*/ 	.short	(.L_21 - .L_20)
.L_20:
        /*007c*/ 	.word	0x00000000


	//----- nvinfo : EIATTR_CBANK_PARAM_SIZE
	.align		4
.L_21:
        /*0080*/ 	.byte	0x03, 0x19
        /*0082*/ 	.short	0x0020


	//----- nvinfo : EIATTR_PARAM_CBANK
	.align		4
        /*0084*/ 	.byte	0x04, 0x0a
        /*0086*/ 	.short	(.L_23 - .L_22)
	.align		4
.L_22:
        /*0088*/ 	.word	index@(.nv.constant0._Z15MatrixMulKernelPfS_S_ii)
        /*008c*/ 	.short	0x0380
        /*008e*/ 	.short	0x0020


	//----- nvinfo : EIATTR_SW_WAR
	.align		4
.L_23:
        /*0090*/ 	.byte	0x04, 0x36
        /*0092*/ 	.short	(.L_25 - .L_24)
.L_24:
        /*0094*/ 	.word	0x00000008
.L_25:


//--------------------- .nv.callgraph             --------------------------
	.section	.nv.callgraph,"",@"SHT_CUDA_CALLGRAPH"
	.align	4
	.sectionentsize	8
	.align		4
        /*0000*/ 	.word	0x00000000
	.align		4
        /*0004*/ 	.word	0xffffffff
	.align		4
        /*0008*/ 	.word	0x00000000
	.align		4
        /*000c*/ 	.word	0xfffffffe
	.align		4
        /*0010*/ 	.word	0x00000000
	.align		4
        /*0014*/ 	.word	0xfffffffd
	.align		4
        /*0018*/ 	.word	0x00000000
	.align		4
        /*001c*/ 	.word	0xfffffffc


//--------------------- .text._Z15MatrixMulKernelPfS_S_ii --------------------------
	.section	.text._Z15MatrixMulKernelPfS_S_ii,"ax",@progbits
	.align	128
        .global         _Z15MatrixMulKernelPfS_S_ii
        .type           _Z15MatrixMulKernelPfS_S_ii,@function
        .size           _Z15MatrixMulKernelPfS_S_ii,(.L_x_10 - _Z15MatrixMulKernelPfS_S_ii)
        .other          _Z15MatrixMulKernelPfS_S_ii,@"STO_CUDA_ENTRY STV_DEFAULT"
_Z15MatrixMulKernelPfS_S_ii:
.text._Z15MatrixMulKernelPfS_S_ii:
[----:B------:R-:W-:Y:S01]  /*0000*/  LDC R1, c[0x0][0x37c] ;  /* 0x0000df00ff017b82 */ /* 0x000fe20000000800 */
[----:B------:R-:W0:Y:S07]  /*0010*/  S2R R14, SR_TID.Y ;  /* 0x00000000000e7919 */ /* 0x000e2e0000002200 */
[----:B------:R-:W0:Y:S01]  /*0020*/  S2UR UR5, SR_CTAID.Y ;  /* 0x00000000000579c3 */ /* 0x000e220000002600 */
[----:B------:R-:W1:Y:S01]  /*0030*/  LDCU.64 UR8, c[0x0][0x358] ;  /* 0x00006b00ff0877ac */ /* 0x000e620008000a00 */
[----:B------:R-:W2:Y:S06]  /*0040*/  S2R R12, SR_TID.X ;  /* 0x00000000000c7919 */ /* 0x000eac0000002100 */
[----:B------:R-:W0:Y:S08]  /*0050*/  LDC.64 R2, c[0x0][0x398] ;  /* 0x0000e600ff027b82 */ /* 0x000e300000000a00 */
[----:B------:R-:W2:Y:S08]  /*0060*/  S2UR UR4, SR_CTAID.X ;  /* 0x00000000000479c3 */ /* 0x000eb00000002500 */
[----:B------:R-:W3:Y:S01]  /*0070*/  LDC.64 R8, c[0x0][0x380] ;  /* 0x0000e000ff087b82 */ /* 0x000ee20000000a00 */
[----:B0-----:R-:W-:-:S07]  /*0080*/  IMAD R17, R3, UR5, R14 ;  /* 0x0000000503117c24 */ /* 0x001fce000f8e020e */
[----:B------:R-:W0:Y:S01]  /*0090*/  LDC.64 R10, c[0x0][0x388] ;  /* 0x0000e200ff0a7b82 */ /* 0x000e220000000a00 */
[----:B--2---:R-:W-:-:S05]  /*00a0*/  IMAD R15, R3, UR4, R12 ;  /* 0x00000004030f7c24 */ /* 0x004fca000f8e020c */
[----:B------:R-:W-:-:S04]  /*00b0*/  VIMNMX R13, PT, PT, R17, R15, !PT ;  /* 0x0000000f110d7248 */ /* 0x000fc80007fe0100 */
[----:B------:R-:W-:-:S13]  /*00c0*/  ISETP.GE.AND P1, PT, R13, R2, PT ;  /* 0x000000020d00720c */ /* 0x000fda0003f26270 */
[-C--:B------:R-:W-:Y:S02]  /*00d0*/  @!P1 IMAD R5, R17, R2.reuse, R12 ;  /* 0x0000000211059224 */ /* 0x080fe400078e020c */
[----:B------:R-:W-:Y:S02]  /*00e0*/  @!P1 IMAD R7, R14, R2, R15 ;  /* 0x000000020e079224 */ /* 0x000fe400078e020f */
[----:B---3--:R-:W-:Y:S01]  /*00f0*/  @!P1 IMAD.WIDE R8, R5, 0x4, R8 ;  /* 0x0000000405089825 */ /* 0x008fe200078e0208 */
[----:B------:R-:W-:-:S03]  /*0100*/  IABS R5, R3 ;  /* 0x0000000300057213 */ /* 0x000fc60000000000 */
[----:B0-----:R-:W-:Y:S01]  /*0110*/  @!P1 IMAD.WIDE R10, R7, 0x4, R10 ;  /* 0x00000004070a9825 */ /* 0x001fe200078e020a */
[----:B------:R-:W0:Y:S01]  /*0120*/  I2F.RP R0, R5 ;  /* 0x0000000500007306 */ /* 0x000e220000209400 */
[----:B-1----:R1:W5:Y:S04]  /*0130*/  @!P1 LDG.E R6, desc[UR8][R8.64] ;  /* 0x0000000808069981 */ /* 0x002368000c1e1900 */
[----:B------:R2:W5:Y:S01]  /*0140*/  @!P1 LDG.E R4, desc[UR8][R10.64] ;  /* 0x000000080a049981 */ /* 0x000562000c1e1900 */
[----:B-1----:R-:W-:Y:S02]  /*0150*/  IABS R8, R2 ;  /* 0x0000000200087213 */ /* 0x002fe40000000000 */
[----:B0-----:R-:W0:Y:S01]  /*0160*/  MUFU.RCP R0, R0 ;  /* 0x0000000000007308 */ /* 0x001e220000001000 */
[----:B--2---:R-:W-:-:S02]  /*0170*/  MOV R10, RZ ;  /* 0x000000ff000a7202 */ /* 0x004fc40000000f00 */
[----:B0-----:R-:W-:-:S05]  /*0180*/  IADD3 R18, PT, PT, R0, 0xffffffe, RZ ;  /* 0x0ffffffe00127810 */ /* 0x001fca0007ffe0ff */
[----:B------:R0:W1:Y:S02]  /*0190*/  F2I.FTZ.U32.TRUNC.NTZ R19, R18 ;  /* 0x0000001200137305 */ /* 0x000064000021f000 */
[----:B0-----:R-:W-:Y:S02]  /*01a0*/  HFMA2 R18, -RZ, RZ, 0, 0 ;  /* 0x00000000ff127431 */ /* 0x001fe400000001ff */
[----:B-1----:R-:W-:-:S04]  /*01b0*/  IMAD.MOV R16, RZ, RZ, -R19 ;  /* 0x000000ffff107224 */ /* 0x002fc800078e0a13 */
[----:B------:R-:W-:-:S04]  /*01c0*/  IMAD R7, R16, R5, RZ ;  /* 0x0000000510077224 */ /* 0x000fc800078e02ff */
[----:B------:R-:W-:-:S06]  /*01d0*/  IMAD.HI.U32 R19, R19, R7, R18 ;  /* 0x0000000713137227 */ /* 0x000fcc00078e0012 */
[----:B------:R-:W-:-:S04]  /*01e0*/  IMAD.HI.U32 R11, R19, R8, RZ ;  /* 0x00000008130b7227 */ /* 0x000fc800078e00ff */
[----:B------:R-:W-:-:S04]  /*01f0*/  IMAD.MOV R0, RZ, RZ, -R11 ;  /* 0x000000ffff007224 */ /* 0x000fc800078e0a0b */
[----:B------:R-:W-:-:S05]  /*0200*/  IMAD R0, R5, R0, R8 ;  /* 0x0000000005007224 */ /* 0x000fca00078e0208 */
[----:B------:R-:W-:-:S13]  /*0210*/  ISETP.GT.U32.AND P3, PT, R5, R0, PT ;  /* 0x000000000500720c */ /* 0x000fda0003f64070 */
[-C--:B------:R-:W-:Y:S01]  /*0220*/  @!P3 IADD3 R0, PT, PT, R0, -R5.reuse, RZ ;  /* 0x800000050000b210 */ /* 0x080fe20007ffe0ff */
[----:B------:R-:W-:Y:S01]  /*0230*/  @!P3 VIADD R11, R11, 0x1 ;  /* 0x000000010b0bb836 */ /* 0x000fe20000000000 */
[----:B------:R-:W-:Y:S02]  /*0240*/  ISETP.NE.AND P3, PT, R3, RZ, PT ;  /* 0x000000ff0300720c */ /* 0x000fe40003f65270 */
[----:B------:R-:W-:Y:S02]  /*0250*/  ISETP.GE.U32.AND P0, PT, R0, R5, PT ;  /* 0x000000050000720c */ /* 0x000fe40003f06070 */
[----:B------:R-:W-:-:S04]  /*0260*/  LOP3.LUT R0, R2, R3, RZ, 0x3c, !PT ;  /* 0x0000000302007212 */ /* 0x000fc800078e3cff */
[----:B------:R-:W-:-:S07]  /*0270*/  ISETP.GE.AND P2, PT, R0, RZ, PT ;  /* 0x000000ff0000720c */ /* 0x000fce0003f46270 */
[----:B------:R-:W-:-:S06]  /*0280*/  @P0 IADD3 R11, PT, PT, R11, 0x1, RZ ;  /* 0x000000010b0b0810 */ /* 0x000fcc0007ffe0ff */
[----:B------:R-:W-:Y:S01]  /*0290*/  @!P2 IMAD.MOV R11, RZ, RZ, -R11 ;  /* 0x000000ffff0ba224 */ /* 0x000fe200078e0a0b */
[----:B------:R-:W-:-:S04]  /*02a0*/  @!P3 LOP3.LUT R11, RZ, R3, RZ, 0x33, !PT ;  /* 0x00000003ff0bb212 */ /* 0x000fc800078e33ff */
[----:B------:R-:W-:-:S13]  /*02b0*/  ISETP.GE.AND P0, PT, R11, 0x1, PT ;  /* 0x000000010b00780c */ /* 0x000fda0003f06270 */
[----:B------:R-:W-:Y:S05]  /*02c0*/  @!P0 BRA `(.L_x_0) ;  /* 0x00000008006c8947 */ /* 0x000fea0003800000 */
[----:B------:R-:W0:Y:S01]  /*02d0*/  S2UR UR5, SR_CgaCtaId ;  /* 0x00000000000579c3 */ /* 0x000e220000008800 */
[-C--:B------:R-:W-:Y:S01]  /*02e0*/  IMAD R0, R3, R3.reuse, RZ ;  /* 0x0000000303007224 */ /* 0x080fe200078e02ff */
[----:B------:R-:W-:Y:S01]  /*02f0*/  UMOV UR4, 0x400 ;  /* 0x0000040000047882 */ /* 0x000fe20000000000 */
[----:B------:R-:W-:Y:S01]  /*0300*/  IMAD R9, R17, R2, R12 ;  /* 0x0000000211097224 */ /* 0x000fe200078e020c */
[C---:B------:R-:W-:Y:S01]  /*0310*/  LOP3.LUT R21, R3.reuse, 0x7, RZ, 0xc0, !PT ;  /* 0x0000000703157812 */ /* 0x040fe200078ec0ff */
[----:B------:R-:W-:Y:S01]  /*0320*/  IMAD.SHL.U32 R5, R0, 0x4, RZ ;  /* 0x0000000400057824 */ /* 0x000fe200078e00ff */
[C---:B------:R-:W-:Y:S01]  /*0330*/  LOP3.LUT R0, R3.reuse, 0x7ffffff8, RZ, 0xc0, !PT ;  /* 0x7ffffff803007812 */ /* 0x040fe200078ec0ff */
[----:B------:R-:W-:Y:S01]  /*0340*/  IMAD R8, R14, R3, RZ ;  /* 0x000000030e087224 */ /* 0x000fe200078e02ff */
[----:B------:R-:W-:Y:S01]  /*0350*/  LOP3.LUT R20, R3, 0x3, RZ, 0xc0, !PT ;  /* 0x0000000303147812 */ /* 0x000fe200078ec0ff */
[----:B------:R-:W-:Y:S01]  /*0360*/  IMAD.MOV.U32 R10, RZ, RZ, RZ ;  /* 0x000000ffff0a7224 */ /* 0x000fe200078e00ff */
[----:B------:R-:W-:-:S02]  /*0370*/  LEA R16, R12, R5, 0x2 ;  /* 0x000000050c107211 */ /* 0x000fc400078e10ff */
[----:B------:R-:W-:Y:S01]  /*0380*/  IADD3 R19, PT, PT, -R0, RZ, RZ ;  /* 0x000000ff00137210 */ /* 0x000fe20007ffe1ff */
[----:B0-----:R-:W-:-:S06]  /*0390*/  ULEA UR4, UR5, UR4, 0x18 ;  /* 0x0000000405047291 */ /* 0x001fcc000f8ec0ff */
[----:B------:R-:W-:Y:S01]  /*03a0*/  VIADD R18, R5, UR4 ;  /* 0x0000000405127c36 */ /* 0x000fe20008000000 */
[----:B------:R-:W-:Y:S01]  /*03b0*/  IADD3 R16, PT, PT, R16, UR4, RZ ;  /* 0x0000000410107c10 */ /* 0x000fe2000fffe0ff */
[----:B------:R-:W-:-:S06]  /*03c0*/  UMOV UR4, 0x1 ;  /* 0x0000000100047882 */ /* 0x000fcc0000000000 */
.L_x_8:
[----:B0-----:R-:W0:Y:S01]  /*03d0*/  @!P1 S2R R22, SR_CgaCtaId ;  /* 0x0000000000169919 */ /* 0x001e220000008800 */
[----:B-1----:R-:W1:Y:S01]  /*03e0*/  LDC R2, c[0x0][0x398] ;  /* 0x0000e600ff027b82 */ /* 0x002e620000000800 */
[----:B------:R-:W-:Y:S01]  /*03f0*/  @!P1 MOV R5, 0x400 ;  /* 0x0000040000059802 */ /* 0x000fe20000000f00 */
[----:B------:R-:W-:Y:S01]  /*0400*/  BSSY.RECONVERGENT B0, `(.L_x_1) ;  /* 0x0000017000007945 */ /* 0x000fe20003800200 */
[----:B------:R-:W-:-:S05]  /*0410*/  ISETP.LE.AND P0, PT, R11, UR4, PT ;  /* 0x000000040b007c0c */ /* 0x000fca000bf03270 */
[----:B------:R-:W2:Y:S01]  /*0420*/  LDC R3, c[0x0][0x39c] ;  /* 0x0000e700ff037b82 */ /* 0x000ea20000000800 */
[----:B-1----:R-:W-:Y:S02]  /*0430*/  ISETP.GE.OR P0, PT, R13, R2, P0 ;  /* 0x000000020d00720c */ /* 0x002fe40000706670 */
[----:B0-----:R-:W-:Y:S01]  /*0440*/  @!P1 LEA R22, R22, R5, 0x18 ;  /* 0x0000000516169211 */ /* 0x001fe200078ec0ff */
[----:B------:R-:W-:Y:S01]  /*0450*/  @!P1 IMAD.IADD R5, R8, 0x1, R12 ;  /* 0x0000000108059824 */ /* 0x000fe200078e020c */
[----:B--2---:R-:W-:-:S04]  /*0460*/  ISETP.GE.AND P2, PT, R3, 0x1, PT ;  /* 0x000000010300780c */ /* 0x004fc80003f46270 */
[C---:B------:R-:W-:Y:S01]  /*0470*/  @!P1 LEA R7, R5.reuse, R22, 0x2 ;  /* 0x0000001605079211 */ /* 0x040fe200078e10ff */
[----:B------:R-:W-:-:S04]  /*0480*/  @!P1 IMAD R5, R5, 0x4, R18 ;  /* 0x0000000405059824 */ /* 0x000fc800078e0212 */
[----:B-----5:R0:W-:Y:S04]  /*0490*/  @!P1 STS [R7], R6 ;  /* 0x0000000607009388 */ /* 0x0201e80000000800 */
[----:B------:R0:W-:Y:S01]  /*04a0*/  @!P1 STS [R5], R4 ;  /* 0x0000000405009388 */ /* 0x0001e20000000800 */
[----:B------:R-:W-:Y:S06]  /*04b0*/  BAR.SYNC.DEFER_BLOCKING 0x0 ;  /* 0x0000000000007b1d */ /* 0x000fec0000010000 */
[----:B------:R-:W-:Y:S05]  /*04c0*/  @P0 BRA `(.L_x_2) ;  /* 0x0000000000280947 */ /* 0x000fea0003800000 */
[----:B------:R-:W1:Y:S08]  /*04d0*/  LDC R23, c[0x0][0x39c] ;  /* 0x0000e700ff177b82 */ /* 0x000e700000000800 */
[----:B0-----:R-:W0:Y:S08]  /*04e0*/  LDC.64 R6, c[0x0][0x380] ;  /* 0x0000e000ff067b82 */ /* 0x001e300000000a00 */
[----:B------:R-:W2:Y:S01]  /*04f0*/  LDC.64 R4, c[0x0][0x388] ;  /* 0x0000e200ff047b82 */ /* 0x000ea20000000a00 */
[----:B-1----:R-:W-:-:S02]  /*0500*/  IMAD R22, R23, UR4, R14 ;  /* 0x0000000417167c24 */ /* 0x002fc4000f8e020e */
[----:B------:R-:W-:Y:S02]  /*0510*/  IMAD R23, R23, UR4, R9 ;  /* 0x0000000417177c24 */ /* 0x000fe4000f8e0209 */
[----:B------:R-:W-:Y:S02]  /*0520*/  IMAD R25, R22, R2, R15 ;  /* 0x0000000216197224 */ /* 0x000fe400078e020f */
[----:B0-----:R-:W-:-:S06]  /*0530*/  IMAD.WIDE R6, R23, 0x4, R6 ;  /* 0x0000000417067825 */ /* 0x001fcc00078e0206 */
[----:B------:R1:W5:Y:S01]  /*0540*/  LDG.E R6, desc[UR8][R6.64] ;  /* 0x0000000806067981 */ /* 0x000362000c1e1900 */
[----:B--2---:R-:W-:-:S06]  /*0550*/  IMAD.WIDE R4, R25, 0x4, R4 ;  /* 0x0000000419047825 */ /* 0x004fcc00078e0204 */
[----:B------:R1:W5:Y:S02]  /*0560*/  LDG.E R4, desc[UR8][R4.64] ;  /* 0x0000000804047981 */ /* 0x000364000c1e1900 */
.L_x_2:
[----:B------:R-:W-:Y:S05]  /*0570*/  BSYNC.RECONVERGENT B0 ;  /* 0x0000000000007941 */ /* 0x000fea0003800200 */
.L_x_1:
[----:B------:R-:W-:Y:S05]  /*0580*/  @!P2 BRA `(.L_x_3) ;  /* 0x0000000400aca947 */ /* 0x000fea0003800000 */
[----:B------:R-:W-:Y:S01]  /*0590*/  ISETP.GE.U32.AND P0, PT, R3, 0x8, PT ;  /* 0x000000080300780c */ /* 0x000fe20003f06070 */
[----:B01----:R-:W-:-:S12]  /*05a0*/  HFMA2 R5, -RZ, RZ, 0, 0 ;  /* 0x00000000ff057431 */ /* 0x003fd800000001ff */
[----:B------:R-:W-:Y:S05]  /*05b0*/  @!P0 BRA `(.L_x_4) ;  /* 0x0000000000b08947 */ /* 0x000fea0003800000 */
[----:B------:R-:W0:Y:S01]  /*05c0*/  S2UR UR6, SR_CgaCtaId ;  /* 0x00000000000679c3 */ /* 0x000e220000008800 */
[----:B------:R-:W-:Y:S01]  /*05d0*/  UMOV UR5, 0x400 ;  /* 0x0000040000057882 */ /* 0x000fe20000000000 */
[----:B------:R-:W-:Y:S01]  /*05e0*/  IMAD.MOV.U32 R22, RZ, RZ, R16 ;  /* 0x000000ffff167224 */ /* 0x000fe200078e0010 */
[----:B------:R-:W-:Y:S01]  /*05f0*/  MOV R5, R19 ;  /* 0x0000001300057202 */ /* 0x000fe20000000f00 */
[----:B0-----:R-:W-:-:S06]  /*0600*/  ULEA UR5, UR6, UR5, 0x18 ;  /* 0x0000000506057291 */ /* 0x001fcc000f8ec0ff */
[----:B------:R-:W-:-:S05]  /*0610*/  LEA R7, R8, UR5, 0x2 ;  /* 0x0000000508077c11 */ /* 0x000fca000f8e10ff */
[----:B------:R-:W-:-:S07]  /*0620*/  VIADD R7, R7, 0x10 ;  /* 0x0000001007077836 */ /* 0x000fce0000000000 */
.L_x_5:
[----:B------:R-:W-:Y:S01]  /*0630*/  LDS R23, [R7+-0x10] ;  /* 0xfffff00007177984 */ /* 0x000fe20000000800 */
[----:B------:R-:W-:Y:S01]  /*0640*/  LEA R26, R3, R22, 0x2 ;  /* 0x00000016031a7211 */ /* 0x000fe200078e10ff */
[----:B------:R-:W-:Y:S02]  /*0650*/  VIADD R5, R5, 0x8 ;  /* 0x0000000805057836 */ /* 0x000fe40000000000 */
[----:B------:R0:W1:Y:S02]  /*0660*/  LDS R24, [R22] ;  /* 0x0000000016187984 */ /* 0x0000640000000800 */
[----:B------:R-:W-:Y:S01]  /*0670*/  IMAD R28, R3, 0x4, R26 ;  /* 0x00000004031c7824 */ /* 0x000fe200078e021a */
[----:B------:R-:W-:-:S04]  /*0680*/  ISETP.NE.AND P0, PT, R5, RZ, PT ;  /* 0x000000ff0500720c */ /* 0x000fc80003f05270 */
[C---:B------:R-:W-:Y:S02]  /*0690*/  LEA R25, R3.reuse, R28, 0x2 ;  /* 0x0000001c03197211 */ /* 0x040fe400078e10ff */
[----:B0-----:R-:W-:-:S03]  /*06a0*/  LEA R22, R3, R22, 0x5 ;  /* 0x0000001603167211 */ /* 0x001fc600078e28ff */
[----:B------:R-:W-:Y:S02]  /*06b0*/  IMAD R27, R3, 0x4, R25 ;  /* 0x00000004031b7824 */ /* 0x000fe400078e0219 */
[----:B-1----:R-:W-:Y:S02]  /*06c0*/  FFMA R23, R23, R24, R10 ;  /* 0x0000001817177223 */ /* 0x002fe4000000000a */
[----:B------:R-:W-:Y:S04]  /*06d0*/  LDS R10, [R7+-0xc] ;  /* 0xfffff400070a7984 */ /* 0x000fe80000000800 */
[----:B------:R0:W1:Y:S02]  /*06e0*/  LDS R24, [R26] ;  /* 0x000000001a187984 */ /* 0x0000640000000800 */
[----:B0-----:R-:W-:Y:S01]  /*06f0*/  LEA R26, R3, R27, 0x2 ;  /* 0x0000001b031a7211 */ /* 0x001fe200078e10ff */
[----:B-1----:R-:W-:-:S02]  /*0700*/  FFMA R10, R10, R24, R23 ;  /* 0x000000180a0a7223 */ /* 0x002fc40000000017 */
[----:B------:R-:W-:Y:S04]  /*0710*/  LDS R23, [R7+-0x8] ;  /* 0xfffff80007177984 */ /* 0x000fe80000000800 */
[----:B------:R0:W1:Y:S02]  /*0720*/  LDS R24, [R28] ;  /* 0x000000001c187984 */ /* 0x0000640000000800 */
[----:B0-----:R-:W-:-:S05]  /*0730*/  IMAD R28, R3, 0x4, R26 ;  /* 0x00000004031c7824 */ /* 0x001fca00078e021a */
[----:B------:R-:W-:-:S06]  /*0740*/  LEA R29, R3, R28, 0x2 ;  /* 0x0000001c031d7211 */ /* 0x000fcc00078e10ff */
[----:B------:R-:W-:Y:S01]  /*0750*/  LDS R29, [R29] ;  /* 0x000000001d1d7984 */ /* 0x000fe20000000800 */
[----:B-1----:R-:W-:-:S03]  /*0760*/  FFMA R10, R23, R24, R10 ;  /* 0x00000018170a7223 */ /* 0x002fc6000000000a */
[----:B------:R-:W-:Y:S04]  /*0770*/  LDS R23, [R7+-0x4] ;  /* 0xfffffc0007177984 */ /* 0x000fe80000000800 */
[----:B------:R-:W0:Y:S04]  /*0780*/  LDS R24, [R25] ;  /* 0x0000000019187984 */ /* 0x000e280000000800 */
[----:B------:R-:W-:Y:S01]  /*0790*/  LDS R25, [R7+0xc] ;  /* 0x00000c0007197984 */ /* 0x000fe20000000800 */
[----:B0-----:R-:W-:-:S03]  /*07a0*/  FFMA R10, R23, R24, R10 ;  /* 0x00000018170a7223 */ /* 0x001fc6000000000a */
[----:B------:R-:W-:Y:S04]  /*07b0*/  LDS R23, [R7] ;  /* 0x0000000007177984 */ /* 0x000fe80000000800 */
[----:B------:R-:W0:Y:S02]  /*07c0*/  LDS R24, [R27] ;  /* 0x000000001b187984 */ /* 0x000e240000000800 */
[----:B0-----:R-:W-:Y:S02]  /*07d0*/  FFMA R10, R23, R24, R10 ;  /* 0x00000018170a7223 */ /* 0x001fe4000000000a */
[----:B------:R-:W-:Y:S04]  /*07e0*/  LDS R23, [R7+0x4] ;  /* 0x0000040007177984 */ /* 0x000fe80000000800 */
[----:B------:R-:W0:Y:S02]  /*07f0*/  LDS R24, [R26] ;  /* 0x000000001a187984 */ /* 0x000e240000000800 */
[----:B0-----:R-:W-:-:S02]  /*0800*/  FFMA R10, R23, R24, R10 ;  /* 0x00000018170a7223 */ /* 0x001fc4000000000a */
[----:B------:R0:W-:Y:S04]  /*0810*/  LDS R23, [R7+0x8] ;  /* 0x0000080007177984 */ /* 0x0001e80000000800 */
[----:B------:R-:W1:Y:S01]  /*0820*/  LDS R24, [R28] ;  /* 0x000000001c187984 */ /* 0x000e620000000800 */
[----:B0-----:R-:W-:Y:S02]  /*0830*/  VIADD R7, R7, 0x20 ;  /* 0x0000002007077836 */ /* 0x001fe40000000000 */
[----:B-1----:R-:W-:-:S04]  /*0840*/  FFMA R10, R23, R24, R10 ;  /* 0x00000018170a7223 */ /* 0x002fc8000000000a */
[----:B------:R-:W-:Y:S01]  /*0850*/  FFMA R10, R25, R29, R10 ;  /* 0x0000001d190a7223 */ /* 0x000fe2000000000a */
[----:B------:R-:W-:Y:S06]  /*0860*/  @P0 BRA `(.L_x_5) ;  /* 0xfffffffc00700947 */ /* 0x000fec000383ffff */
[----:B------:R-:W-:-:S07]  /*0870*/  MOV R5, R0 ;  /* 0x0000000000057202 */ /* 0x000fce0000000f00 */
.L_x_4:
[----:B------:R-:W-:-:S13]  /*0880*/  ISETP.NE.AND P0, PT, R21, RZ, PT ;  /* 0x000000ff1500720c */ /* 0x000fda0003f05270 */
[----:B------:R-:W-:Y:S05]  /*0890*/  @!P0 BRA `(.L_x_3) ;  /* 0x0000000000e88947 */ /* 0x000fea0003800000 */
[----:B------:R-:W-:Y:S02]  /*08a0*/  IADD3 R7, PT, PT, R21, -0x1, RZ ;  /* 0xffffffff15077810 */ /* 0x000fe40007ffe0ff */
[----:B------:R-:W-:Y:S02]  /*08b0*/  ISETP.NE.AND P2, PT, R20, RZ, PT ;  /* 0x000000ff1400720c */ /* 0x000fe40003f45270 */
[----:B------:R-:W-:-:S13]  /*08c0*/  ISETP.GE.U32.AND P0, PT, R7, 0x3, PT ;  /* 0x000000030700780c */ /* 0x000fda0003f06070 */
[----:B------:R-:W-:Y:S05]  /*08d0*/  @!P0 BRA `(.L_x_6) ;  /* 0x00000000005c8947 */ /* 0x000fea0003800000 */
[----:B------:R-:W0:Y:S01]  /*08e0*/  S2UR UR6, SR_CgaCtaId ;  /* 0x00000000000679c3 */ /* 0x000e220000008800 */
[----:B------:R-:W-:Y:S01]  /*08f0*/  UMOV UR5, 0x400 ;  /* 0x0000040000057882 */ /* 0x000fe20000000000 */
[C---:B------:R-:W-:Y:S02]  /*0900*/  IMAD R23, R5.reuse, R3, R12 ;  /* 0x0000000305177224 */ /* 0x040fe400078e020c */
[----:B------:R-:W-:Y:S01]  /*0910*/  IMAD.IADD R7, R8, 0x1, R5 ;  /* 0x0000000108077824 */ /* 0x000fe200078e0205 */
[----:B------:R-:W-:Y:S02]  /*0920*/  IADD3 R5, PT, PT, R5, 0x4, RZ ;  /* 0x0000000405057810 */ /* 0x000fe40007ffe0ff */
[----:B------:R-:W-:-:S04]  /*0930*/  LEA R24, R23, R18, 0x2 ;  /* 0x0000001217187211 */ /* 0x000fc800078e10ff */
[C---:B------:R-:W-:Y:S01]  /*0940*/  LEA R26, R3.reuse, R24, 0x2 ;  /* 0x00000018031a7211 */ /* 0x040fe200078e10ff */
[----:B------:R-:W-:Y:S04]  /*0950*/  LDS R22, [R24] ;  /* 0x0000000018167984 */ /* 0x000fe80000000800 */
[C---:B------:R-:W-:Y:S02]  /*0960*/  IMAD R25, R3.reuse, 0x4, R26 ;  /* 0x0000000403197824 */ /* 0x040fe400078e021a */
[----:B------:R-:W-:Y:S03]  /*0970*/  LDS R26, [R26] ;  /* 0x000000001a1a7984 */ /* 0x000fe60000000800 */
[----:B------:R-:W-:Y:S01]  /*0980*/  LEA R29, R3, R25, 0x2 ;  /* 0x00000019031d7211 */ /* 0x000fe200078e10ff */
[----:B0-----:R-:W-:-:S05]  /*0990*/  ULEA UR5, UR6, UR5, 0x18 ;  /* 0x0000000506057291 */ /* 0x001fca000f8ec0ff */
[----:B------:R-:W-:Y:S01]  /*09a0*/  LDS R29, [R29] ;  /* 0x000000001d1d7984 */ /* 0x000fe20000000800 */
[----:B------:R-:W-:-:S05]  /*09b0*/  LEA R7, R7, UR5, 0x2 ;  /* 0x0000000507077c11 */ /* 0x000fca000f8e10ff */
[----:B------:R-:W0:Y:S04]  /*09c0*/  LDS R23, [R7] ;  /* 0x0000000007177984 */ /* 0x000e280000000800 */
[----:B------:R-:W-:Y:S04]  /*09d0*/  LDS R28, [R7+0x8] ;  /* 0x00000800071c7984 */ /* 0x000fe80000000800 */
[----:B------:R-:W-:Y:S01]  /*09e0*/  LDS R27, [R7+0xc] ;  /* 0x00000c00071b7984 */ /* 0x000fe20000000800 */
[----:B0-----:R-:W-:-:S03]  /*09f0*/  FFMA R22, R23, R22, R10 ;  /* 0x0000001617167223 */ /* 0x001fc6000000000a */
[----:B------:R-:W0:Y:S04]  /*0a00*/  LDS R23, [R7+0x4] ;  /* 0x0000040007177984 */ /* 0x000e280000000800 */
[----:B------:R-:W1:Y:S01]  /*0a10*/  LDS R10, [R25] ;  /* 0x00000000190a7984 */ /* 0x000e620000000800 */
[----:B0-----:R-:W-:-:S04]  /*0a20*/  FFMA R23, R23, R26, R22 ;  /* 0x0000001a17177223 */ /* 0x001fc80000000016 */
[----:B-1----:R-:W-:-:S04]  /*0a30*/  FFMA R10, R28, R10, R23 ;  /* 0x0000000a1c0a7223 */ /* 0x002fc80000000017 */
[----:B------:R-:W-:-:S07]  /*0a40*/  FFMA R10, R27, R29, R10 ;  /* 0x0000001d1b0a7223 */ /* 0x000fce000000000a */
.L_x_6:
[----:B------:R-:W-:Y:S05]  /*0a50*/  @!P2 BRA `(.L_x_3) ;  /* 0x000000000078a947 */ /* 0x000fea0003800000 */
[----:B------:R-:W-:Y:S02]  /*0a60*/  ISETP.NE.AND P0, PT, R20, 0x1, PT ;  /* 0x000000011400780c */ /* 0x000fe40003f05270 */
[----:B------:R-:W-:-:S04]  /*0a70*/  LOP3.LUT R7, R3, 0x1, RZ, 0xc0, !PT ;  /* 0x0000000103077812 */ /* 0x000fc800078ec0ff */
[----:B------:R-:W-:-:S07]  /*0a80*/  ISETP.NE.U32.AND P2, PT, R7, 0x1, PT ;  /* 0x000000010700780c */ /* 0x000fce0003f45070 */
[----:B------:R-:W-:Y:S06]  /*0a90*/  @!P0 BRA `(.L_x_7) ;  /* 0x00000000003c8947 */ /* 0x000fec0003800000 */
[----:B------:R-:W0:Y:S01]  /*0aa0*/  S2UR UR6, SR_CgaCtaId ;  /* 0x00000000000679c3 */ /* 0x000e220000008800 */
[----:B------:R-:W-:Y:S01]  /*0ab0*/  UMOV UR5, 0x400 ;  /* 0x0000040000057882 */ /* 0x000fe20000000000 */
[C---:B------:R-:W-:Y:S02]  /*0ac0*/  IMAD R23, R5.reuse, R3, R12 ;  /* 0x0000000305177224 */ /* 0x040fe400078e020c */
[----:B------:R-:W-:Y:S02]  /*0ad0*/  IMAD.IADD R7, R8, 0x1, R5 ;  /* 0x0000000108077824 */ /* 0x000fe400078e0205 */
[----:B------:R-:W-:Y:S01]  /*0ae0*/  VIADD R5, R5, 0x2 ;  /* 0x0000000205057836 */ /* 0x000fe20000000000 */
[----:B------:R-:W-:-:S04]  /*0af0*/  LEA R22, R23, R18, 0x2 ;  /* 0x0000001217167211 */ /* 0x000fc800078e10ff */
[----:B------:R-:W-:Y:S01]  /*0b00*/  LEA R26, R3, R22, 0x2 ;  /* 0x00000016031a7211 */ /* 0x000fe200078e10ff */
[----:B------:R-:W-:Y:S05]  /*0b10*/  LDS R24, [R22] ;  /* 0x0000000016187984 */ /* 0x000fea0000000800 */
[----:B------:R-:W-:Y:S01]  /*0b20*/  LDS R26, [R26] ;  /* 0x000000001a1a7984 */ /* 0x000fe20000000800 */
[----:B0-----:R-:W-:-:S06]  /*0b30*/  ULEA UR5, UR6, UR5, 0x18 ;  /* 0x0000000506057291 */ /* 0x001fcc000f8ec0ff */
[----:B------:R-:W-:-:S05]  /*0b40*/  LEA R7, R7, UR5, 0x2 ;  /* 0x0000000507077c11 */ /* 0x000fca000f8e10ff */
[----:B------:R-:W0:Y:S04]  /*0b50*/  LDS R23, [R7] ;  /* 0x0000000007177984 */ /* 0x000e280000000800 */
[----:B------:R-:W1:Y:S01]  /*0b60*/  LDS R25, [R7+0x4] ;  /* 0x0000040007197984 */ /* 0x000e620000000800 */
[----:B0-----:R-:W-:-:S04]  /*0b70*/  FFMA R10, R23, R24, R10 ;  /* 0x00000018170a7223 */ /* 0x001fc8000000000a */
[----:B-1----:R-:W-:-:S07]  /*0b80*/  FFMA R10, R25, R26, R10 ;  /* 0x0000001a190a7223 */ /* 0x002fce000000000a */
.L_x_7:
[----:B------:R-:W-:Y:S05]  /*0b90*/  @P2 BRA `(.L_x_3) ;  /* 0x0000000000282947 */ /* 0x000fea0003800000 */
[----:B------:R-:W0:Y:S01]  /*0ba0*/  S2UR UR6, SR_CgaCtaId ;  /* 0x00000000000679c3 */ /* 0x000e220000008800 */
[----:B------:R-:W-:Y:S01]  /*0bb0*/  UMOV UR5, 0x400 ;  /* 0x0000040000057882 */ /* 0x000fe20000000000 */
[----:B------:R-:W-:Y:S01]  /*0bc0*/  IMAD R7, R5, R3, R12 ;  /* 0x0000000305077224 */ /* 0x000fe200078e020c */
[----:B------:R-:W-:-:S04]  /*0bd0*/  IADD3 R3, PT, PT, R8, R5, RZ ;  /* 0x0000000508037210 */ /* 0x000fc80007ffe0ff */
[----:B------:R-:W-:-:S06]  /*0be0*/  LEA R7, R7, R18, 0x2 ;  /* 0x0000001207077211 */ /* 0x000fcc00078e10ff */
[----:B------:R-:W-:Y:S01]  /*0bf0*/  LDS R7, [R7] ;  /* 0x0000000007077984 */ /* 0x000fe20000000800 */
[----:B0-----:R-:W-:-:S06]  /*0c00*/  ULEA UR5, UR6, UR5, 0x18 ;  /* 0x0000000506057291 */ /* 0x001fcc000f8ec0ff */
[----:B------:R-:W-:-:S06]  /*0c10*/  LEA R3, R3, UR5, 0x2 ;  /* 0x0000000503037c11 */ /* 0x000fcc000f8e10ff */
[----:B------:R-:W0:Y:S02]  /*0c20*/  LDS R3, [R3] ;  /* 0x0000000003037984 */ /* 0x000e240000000800 */
[----:B0-----:R-:W-:-:S07]  /*0c30*/  FFMA R10, R3, R7, R10 ;  /* 0x00000007030a7223 */ /* 0x001fce000000000a */
.L_x_3:
[----:B------:R-:W-:Y:S01]  /*0c40*/  BAR.SYNC.DEFER_BLOCKING 0x0 ;  /* 0x0000000000007b1d */ /* 0x000fe20000010000 */
[----:B------:R-:W-:Y:S01]  /*0c50*/  ISETP.NE.AND P0, PT, R11, UR4, PT ;  /* 0x000000040b007c0c */ /* 0x000fe2000bf05270 */
[----:B------:R-:W-:-:S12]  /*0c60*/  UIADD3 UR4, UPT, UPT, UR4, 0x1, URZ ;  /* 0x0000000104047890 */ /* 0x000fd8000fffe0ff */
[----:B------:R-:W-:Y:S05]  /*0c70*/  @P0 BRA `(.L_x_8) ;  /* 0xfffffff400d40947 */ /* 0x000fea000383ffff */
.L_x_0:
[----:B------:R-:W-:Y:S05]  /*0c80*/  @P1 EXIT ;  /* 0x000000000000194d */ /* 0x000fea0003800000 */
[----:B01---5:R-:W0:Y:S01]  /*0c90*/  LDC.64 R4, c[0x0][0x390] ;  /* 0x0000e400ff047b82 */ /* 0x023e220000000a00 */
[----:B------:R-:W-:-:S04]  /*0ca0*/  IMAD R3, R17, R2, R15 ;  /* 0x0000000211037224 */ /* 0x000fc800078e020f */
[----:B0-----:R-:W-:-:S05]  /*0cb0*/  IMAD.WIDE R2, R3, 0x4, R4 ;  /* 0x0000000403027825 */ /* 0x001fca00078e0204 */
[----:B------:R-:W-:Y:S01]  /*0cc0*/  STG.E desc[UR8][R2.64], R10 ;  /* 0x0000000a02007986 */ /* 0x000fe2000c101908 */
[----:B------:R-:W-:Y:S05]  /*0cd0*/  EXIT ;  /* 0x000000000000794d */ /* 0x000fea0003800000 */
.L_x_9:
[----:B------:R-:W-:-:S00]  /*0ce0*/  BRA `(.L_x_9) ;  /* 0xfffffffc00fc7947 */ /* 0x000fc0000383ffff */
[----:B------:R-:W-:-:S00]  /*0cf0*/  NOP ;  /* 0x0000000000007918 */ /* 0x000fc00000000000 */
        /* <DEDUP_REMOVED lines=8> */
.L_x_10:


//--------------------- .nv.shared._Z15MatrixMulKernelPfS_S_ii --------------------------
	.section	.nv.shared._Z15MatrixMulKernelPfS_S_ii,"aw",@nobits
	.sectionflags	@""
	.align	16
	.zero		1024


//--------------------- .nv.shared.reserved.0     --------------------------
	.section	.nv.shared.reserved.0,"aw",@nobits
	.weak		__nv_reservedSMEM_offset_0_alias
	.size		__nv_reservedSMEM_offset_0_alias, 0, 64
	.other		__nv_reservedSMEM_offset_0_alias,@"STO_CUDA_RESERVED_SHARED STV_DEFAULT"
__nv_reservedSMEM_offset_0_alias:
	.zero		0
	.zero		64


//--------------------- .nv.constant0._Z15MatrixMulKernelPfS_S_ii --------------------------
	.section	.nv.constant0._Z15MatrixMulKernelPfS_S_ii,"a",@progbits
	.sectionflags	@""
	.align	4
.nv.constant0._Z15MatrixMulKernelPfS_S_ii:
	.zero		928


//--------------------- SYMBOLS --------------------------

	.type		.nv.reservedSmem.offset0,@object
	.size		.nv.reservedSmem.offset0,0x4
	.type		.nv.reservedSmem.cap,@object
	.size		.nv.reservedSmem.cap,0x4
